//
// Generated by NVIDIA NVVM Compiler
//
// Compiler Build ID: CL-36424714
// Cuda compilation tools, release 13.0, V13.0.88
// Based on NVVM 20.0.0
//

.version 9.0
.target sm_100
.address_size 64

	// .globl	_Z33decoupled_lookback_exclusive_scanPKfPfP10BlockStatei
// _ZZ20block_inclusive_scanfPfE11warp_totals has been demoted
// _ZZ33decoupled_lookback_exclusive_scanPKfPfP10BlockStateiE11block_total has been demoted
// _ZZ33decoupled_lookback_exclusive_scanPKfPfP10BlockStateiE12block_prefix has been demoted

.visible .entry _Z33decoupled_lookback_exclusive_scanPKfPfP10BlockStatei(
	.param .u64 .ptr .align 1 _Z33decoupled_lookback_exclusive_scanPKfPfP10BlockStatei_param_0,
	.param .u64 .ptr .align 1 _Z33decoupled_lookback_exclusive_scanPKfPfP10BlockStatei_param_1,
	.param .u64 .ptr .align 1 _Z33decoupled_lookback_exclusive_scanPKfPfP10BlockStatei_param_2,
	.param .u32 _Z33decoupled_lookback_exclusive_scanPKfPfP10BlockStatei_param_3
)
{
	.reg .pred 	%p<34>;
	.reg .b32 	%r<42>;
	.reg .b32 	%f<57>;
	.reg .b64 	%rd<18>;
	// demoted variable
	.shared .align 4 .b8 _ZZ20block_inclusive_scanfPfE11warp_totals[64];
	// demoted variable
	.shared .align 4 .f32 _ZZ33decoupled_lookback_exclusive_scanPKfPfP10BlockStateiE11block_total;
	// demoted variable
	.shared .align 4 .f32 _ZZ33decoupled_lookback_exclusive_scanPKfPfP10BlockStateiE12block_prefix;
	ld.param.u64 	%rd3, [_Z33decoupled_lookback_exclusive_scanPKfPfP10BlockStatei_param_0];
	ld.param.u64 	%rd4, [_Z33decoupled_lookback_exclusive_scanPKfPfP10BlockStatei_param_1];
	ld.param.u64 	%rd5, [_Z33decoupled_lookback_exclusive_scanPKfPfP10BlockStatei_param_2];
	ld.param.u32 	%r10, [_Z33decoupled_lookback_exclusive_scanPKfPfP10BlockStatei_param_3];
	cvta.to.global.u64 	%rd1, %rd5;
	mov.u32 	%r1, %ctaid.x;
	mov.u32 	%r2, %tid.x;
	mov.u32 	%r3, %ntid.x;
	mad.lo.s32 	%r4, %r1, %r3, %r2;
	setp.ge.s32 	%p1, %r4, %r10;
	mov.f32 	%f52, 0f00000000;
	@%p1 bra 	$L__BB0_2;
	cvta.to.global.u64 	%rd6, %rd3;
	mul.wide.s32 	%rd7, %r4, 4;
	add.s64 	%rd8, %rd6, %rd7;
	ld.global.nc.f32 	%f52, [%rd8];
$L__BB0_2:
	and.b32  	%r5, %r2, 31;
	mov.b32 	%r11, %f52;
	shfl.sync.up.b32	%r12|%p2, %r11, 1, 0, -1;
	mov.b32 	%f17, %r12;
	setp.eq.s32 	%p3, %r5, 0;
	add.f32 	%f18, %f52, %f17;
	selp.f32 	%f19, %f52, %f18, %p3;
	mov.b32 	%r13, %f19;
	shfl.sync.up.b32	%r14|%p4, %r13, 2, 0, -1;
	mov.b32 	%f20, %r14;
	setp.lt.u32 	%p5, %r5, 2;
	add.f32 	%f21, %f19, %f20;
	selp.f32 	%f22, %f19, %f21, %p5;
	mov.b32 	%r15, %f22;
	shfl.sync.up.b32	%r16|%p6, %r15, 4, 0, -1;
	mov.b32 	%f23, %r16;
	setp.lt.u32 	%p7, %r5, 4;
	add.f32 	%f24, %f22, %f23;
	selp.f32 	%f25, %f22, %f24, %p7;
	mov.b32 	%r17, %f25;
	shfl.sync.up.b32	%r18|%p8, %r17, 8, 0, -1;
	mov.b32 	%f26, %r18;
	setp.lt.u32 	%p9, %r5, 8;
	add.f32 	%f27, %f25, %f26;
	selp.f32 	%f3, %f25, %f27, %p9;
	mov.b32 	%r19, %f3;
	shfl.sync.up.b32	%r20|%p10, %r19, 16, 0, -1;
	mov.b32 	%f28, %r20;
	add.f32 	%f4, %f3, %f28;
	setp.ne.s32 	%p11, %r5, 31;
	shr.u32 	%r21, %r2, 3;
	and.b32  	%r22, %r21, 124;
	mov.u32 	%r23, _ZZ20block_inclusive_scanfPfE11warp_totals;
	add.s32 	%r6, %r23, %r22;
	@%p11 bra 	$L__BB0_4;
	st.shared.f32 	[%r6], %f4;
$L__BB0_4:
	bar.sync 	0;
	setp.gt.u32 	%p12, %r2, 31;
	@%p12 bra 	$L__BB0_9;
	setp.gt.u32 	%p13, %r5, 15;
	shl.b32 	%r24, %r5, 2;
	add.s32 	%r7, %r23, %r24;
	mov.f32 	%f53, 0f00000000;
	@%p13 bra 	$L__BB0_7;
	ld.shared.f32 	%f53, [%r7];
$L__BB0_7:
	setp.gt.u32 	%p14, %r5, 15;
	setp.lt.u32 	%p15, %r5, 8;
	setp.lt.u32 	%p16, %r5, 4;
	setp.lt.u32 	%p17, %r5, 2;
	setp.eq.s32 	%p18, %r5, 0;
	mov.b32 	%r26, %f53;
	shfl.sync.up.b32	%r27|%p19, %r26, 1, 0, -1;
	mov.b32 	%f30, %r27;
	add.f32 	%f31, %f53, %f30;
	selp.f32 	%f32, %f53, %f31, %p18;
	mov.b32 	%r28, %f32;
	shfl.sync.up.b32	%r29|%p20, %r28, 2, 0, -1;
	mov.b32 	%f33, %r29;
	add.f32 	%f34, %f32, %f33;
	selp.f32 	%f35, %f32, %f34, %p17;
	mov.b32 	%r30, %f35;
	shfl.sync.up.b32	%r31|%p21, %r30, 4, 0, -1;
	mov.b32 	%f36, %r31;
	add.f32 	%f37, %f35, %f36;
	selp.f32 	%f38, %f35, %f37, %p16;
	mov.b32 	%r32, %f38;
	shfl.sync.up.b32	%r33|%p22, %r32, 8, 0, -1;
	mov.b32 	%f39, %r33;
	add.f32 	%f40, %f38, %f39;
	selp.f32 	%f7, %f38, %f40, %p15;
	mov.b32 	%r34, %f7;
	shfl.sync.up.b32	%r35|%p23, %r34, 16, 0, -1;
	@%p14 bra 	$L__BB0_9;
	st.shared.f32 	[%r7], %f7;
$L__BB0_9:
	setp.lt.u32 	%p24, %r2, 32;
	bar.sync 	0;
	mov.f32 	%f54, 0f00000000;
	@%p24 bra 	$L__BB0_11;
	ld.shared.f32 	%f54, [%r6+-4];
$L__BB0_11:
	setp.lt.u32 	%p25, %r5, 16;
	selp.f32 	%f42, %f3, %f4, %p25;
	add.f32 	%f10, %f42, %f54;
	setp.ne.s32 	%p26, %r2, 511;
	@%p26 bra 	$L__BB0_13;
	st.shared.f32 	[_ZZ33decoupled_lookback_exclusive_scanPKfPfP10BlockStateiE11block_total], %f10;
$L__BB0_13:
	sub.f32 	%f11, %f10, %f52;
	add.s32 	%r36, %r3, -1;
	setp.ne.s32 	%p27, %r2, %r36;
	@%p27 bra 	$L__BB0_15;
	ld.shared.f32 	%f43, [_ZZ33decoupled_lookback_exclusive_scanPKfPfP10BlockStateiE11block_total];
	mul.wide.u32 	%rd9, %r1, 12;
	add.s64 	%rd10, %rd1, %rd9;
	st.global.f32 	[%rd10], %f43;
	membar.gl;
	mov.b32 	%r37, 1;
	st.volatile.global.u32 	[%rd10+8], %r37;
	membar.gl;
$L__BB0_15:
	bar.sync 	0;
	setp.ne.s32 	%p28, %r2, 0;
	@%p28 bra 	$L__BB0_24;
	setp.eq.s32 	%p29, %r1, 0;
	mov.f32 	%f56, 0f00000000;
	@%p29 bra 	$L__BB0_23;
	mov.f32 	%f56, 0f00000000;
	mov.u32 	%r41, %r1;
$L__BB0_18:
	add.s32 	%r41, %r41, -1;
	mul.wide.u32 	%rd11, %r41, 12;
	add.s64 	%rd12, %rd1, %rd11;
	add.s64 	%rd2, %rd12, 8;
$L__BB0_19:
	ld.volatile.global.u32 	%r38, [%rd2];
	setp.eq.s32 	%p30, %r38, 0;
	@%p30 bra 	$L__BB0_19;
	ld.volatile.global.u32 	%r39, [%rd2];
	setp.ne.s32 	%p31, %r39, 2;
	@%p31 bra 	$L__BB0_22;
	ld.global.f32 	%f47, [%rd2+-4];
	ld.global.f32 	%f48, [%rd2+-8];
	add.f32 	%f49, %f47, %f48;
	add.f32 	%f56, %f56, %f49;
	bra.uni 	$L__BB0_23;
$L__BB0_22:
	ld.global.f32 	%f46, [%rd2+-8];
	add.f32 	%f56, %f56, %f46;
	setp.ne.s32 	%p32, %r41, 0;
	@%p32 bra 	$L__BB0_18;
$L__BB0_23:
	mul.wide.u32 	%rd13, %r1, 12;
	add.s64 	%rd14, %rd1, %rd13;
	st.global.f32 	[%rd14+4], %f56;
	membar.gl;
	mov.b32 	%r40, 2;
	st.volatile.global.u32 	[%rd14+8], %r40;
	membar.gl;
	st.shared.f32 	[_ZZ33decoupled_lookback_exclusive_scanPKfPfP10BlockStateiE12block_prefix], %f56;
$L__BB0_24:
	setp.ge.s32 	%p33, %r4, %r10;
	bar.sync 	0;
	@%p33 bra 	$L__BB0_26;
	ld.shared.f32 	%f50, [_ZZ33decoupled_lookback_exclusive_scanPKfPfP10BlockStateiE12block_prefix];
	add.f32 	%f51, %f11, %f50;
	cvta.to.global.u64 	%rd15, %rd4;
	mul.wide.s32 	%rd16, %r4, 4;
	add.s64 	%rd17, %rd15, %rd16;
	st.global.f32 	[%rd17], %f51;
$L__BB0_26:
	ret;

}


// ===== COMPILED SASS (sm_100) =====

	.target	sm_100

	.elftype	@"ET_EXEC"


//--------------------- .note.nv.tkinfo           --------------------------
	.section	.note.nv.tkinfo,"",@"SHT_NOTE"
	.sectionflags	@"SHF_NOTE_NV_TKINFO"
	.tkinfo
        /*0018*/ 	.word	0x00000002
        /*0030*/ 	.string	""
        /*0030*/ 	.string	"ptxas"
        /*0030*/ 	.string	"Cuda compilation tools, release 13.0, V13.0.88"
        /*0030*/ 	.string	"Build cuda_13.0.r13.0/compiler.36424714_0"
        /*0030*/ 	.string	"-arch sm_100 -m 64 "



//--------------------- .note.nv.cuinfo           --------------------------
	.section	.note.nv.cuinfo,"",@"SHT_NOTE"
	.sectionflags	@"SHF_NOTE_NV_CUINFO"
        /*0018*/ 	.short	0x0002
        /*001a*/ 	.short	0x0064
        /*001c*/ 	.short	0x0082
	.zero		2


//--------------------- .nv.info                  --------------------------
	.section	.nv.info,"",@"SHT_CUDA_INFO"
	.align	4


	//----- nvinfo : EIATTR_REGCOUNT
	.align		4
        /*0000*/ 	.byte	0x04, 0x2f
        /*0002*/ 	.short	(.L_1 - .L_0)
	.align		4
.L_0:
        /*0004*/ 	.word	index@(_Z33decoupled_lookback_exclusive_scanPKfPfP10BlockStatei)
        /*0008*/ 	.word	0x00000013


	//----- nvinfo : EIATTR_FRAME_SIZE
	.align		4
.L_1:
        /*000c*/ 	.byte	0x04, 0x11
        /*000e*/ 	.short	(.L_3 - .L_2)
	.align		4
.L_2:
        /*0010*/ 	.word	index@(_Z33decoupled_lookback_exclusive_scanPKfPfP10BlockStatei)
        /*0014*/ 	.word	0x00000000


	//----- nvinfo : EIATTR_MIN_STACK_SIZE
	.align		4
.L_3:
        /*0018*/ 	.byte	0x04, 0x12
        /*001a*/ 	.short	(.L_5 - .L_4)
	.align		4
.L_4:
        /*001c*/ 	.word	index@(_Z33decoupled_lookback_exclusive_scanPKfPfP10BlockStatei)
        /*0020*/ 	.word	0x00000000
.L_5:


//--------------------- .nv.compat                --------------------------
	.section	.nv.compat,"",@"SHT_CUDA_COMPAT_INFO"
	.align	4
        /*0000*/ 	.byte	0x02, 0x09, 0x00, 0x00, 0x02, 0x02, 0x01, 0x00, 0x02, 0x05, 0x05, 0x00, 0x03, 0x07, 0x01, 0x01
        /*0010*/ 	.byte	0x02, 0x03, 0x00, 0x00, 0x02, 0x06, 0x01, 0x00, 0x04, 0x0b, 0x08, 0x00, 0x09, 0x00, 0x00, 0x00
        /*0020*/ 	.byte	0x00, 0x00, 0x00, 0x00


//--------------------- .nv.info._Z33decoupled_lookback_exclusive_scanPKfPfP10BlockStatei --------------------------
	.section	.nv.info._Z33decoupled_lookback_exclusive_scanPKfPfP10BlockStatei,"",@"SHT_CUDA_INFO"
	.sectionflags	@""
	.align	4


	//----- nvinfo : EIATTR_CUDA_API_VERSION
	.align		4
        /*0000*/ 	.byte	0x04, 0x37
        /*0002*/ 	.short	(.L_7 - .L_6)
.L_6:
        /*0004*/ 	.word	0x00000082


	//----- nvinfo : EIATTR_KPARAM_INFO
	.align		4
.L_7:
        /*0008*/ 	.byte	0x04, 0x17
        /*000a*/ 	.short	(.L_9 - .L_8)
.L_8:
        /*000c*/ 	.word	0x00000000
        /*0010*/ 	.short	0x0003
        /*0012*/ 	.short	0x0018
        /*0014*/ 	.byte	0x00, 0xf0, 0x11, 0x00


	//----- nvinfo : EIATTR_KPARAM_INFO
	.align		4
.L_9:
        /*0018*/ 	.byte	0x04, 0x17
        /*001a*/ 	.short	(.L_11 - .L_10)
.L_10:
        /*001c*/ 	.word	0x00000000
        /*0020*/ 	.short	0x0002
        /*0022*/ 	.short	0x0010
        /*0024*/ 	.byte	0x00, 0xf5, 0x21, 0x00


	//----- nvinfo : EIATTR_KPARAM_INFO
	.align		4
.L_11:
        /*0028*/ 	.byte	0x04, 0x17
        /*002a*/ 	.short	(.L_13 - .L_12)
.L_12:
        /*002c*/ 	.word	0x00000000
        /*0030*/ 	.short	0x0001
        /*0032*/ 	.short	0x0008
        /*0034*/ 	.byte	0x00, 0xf5, 0x21, 0x00


	//----- nvinfo : EIATTR_KPARAM_INFO
	.align		4
.L_13:
        /*0038*/ 	.byte	0x04, 0x17
        /*003a*/ 	.short	(.L_15 - .L_14)
.L_14:
        /*003c*/ 	.word	0x00000000
        /*0040*/ 	.short	0x0000
        /*0042*/ 	.short	0x0000
        /*0044*/ 	.byte	0x00, 0xf5, 0x21, 0x00


	//----- nvinfo : EIATTR_SPARSE_MMA_MASK
	.align		4
.L_15:
        /*0048*/ 	.byte	0x03, 0x50
        /*004a*/ 	.short	0x0000


	//----- nvinfo : EIATTR_MAXREG_COUNT
	.align		4
        /*004c*/ 	.byte	0x03, 0x1b
        /*004e*/ 	.short	0x00ff


	//----- nvinfo : EIATTR_NUM_BARRIERS
	.align		4
        /*0050*/ 	.byte	0x02, 0x4c
        /*0052*/ 	.byte	0x01
	.zero		1


	//----- nvinfo : EIATTR_MERCURY_ISA_VERSION
	.align		4
        /*0054*/ 	.byte	0x03, 0x5f
        /*0056*/ 	.short	0x0101


	//----- nvinfo : EIATTR_COOP_GROUP_MASK_REGIDS
	.align		4
        /*0058*/ 	.byte	0x04, 0x29
        /*005a*/ 	.short	(.L_17 - .L_16)


	//   ....[0]....
.L_16:
        /*005c*/ 	.word	0xffffffff


	//   ....[1]....
        /*0060*/ 	.word	0xffffffff


	//   ....[2]....
        /*0064*/ 	.word	0xffffffff


	//   ....[3]....
        /*0068*/ 	.word	0xffffffff


	//   ....[4]....
        /*006c*/ 	.word	0xffffffff


	//   ....[5]....
        /*0070*/ 	.word	0xffffffff


	//   ....[6]....
        /*0074*/ 	.word	0xffffffff


	//   ....[7]....
        /*0078*/ 	.word	0xffffffff


	//   ....[8]....
        /*007c*/ 	.word	0xffffffff


	//   ....[9]....
        /*0080*/ 	.word	0x0500000d


	//   ....[10]....
        /*0084*/ 	.word	0x0500000d


	//   ....[11]....
        /*0088*/ 	.word	0x0500000d


	//   ....[12]....
        /*008c*/ 	.word	0x0500000d


	//   ....[13]....
        /*0090*/ 	.word	0x0500000d


	//----- nvinfo : EIATTR_COOP_GROUP_INSTR_OFFSETS
	.align		4
.L_17:
        /*0094*/ 	.byte	0x04, 0x28
        /*0096*/ 	.short	(.L_19 - .L_18)


	//   ....[0]....
.L_18:
        /*0098*/ 	.word	0x00000130


	//   ....[1]....
        /*009c*/ 	.word	0x00000180


	//   ....[2]....
        /*00a0*/ 	.word	0x000001a0


	//   ....[3]....
        /*00a4*/ 	.word	0x000001e0


	//   ....[4]....
        /*00a8*/ 	.word	0x00000210


	//   ....[5]....
        /*00ac*/ 	.word	0x000002e0


	//   ....[6]....
        /*00b0*/ 	.word	0x00000300


	//   ....[7]....
        /*00b4*/ 	.word	0x00000320


	//   ....[8]....
        /*00b8*/ 	.word	0x00000340


	//   ....[9]....
        /*00bc*/ 	.word	0x00000950


	//   ....[10]....
        /*00c0*/ 	.word	0x000009b0


	//   ....[11]....
        /*00c4*/ 	.word	0x00000a10


	//   ....[12]....
        /*00c8*/ 	.word	0x00000a70


	//   ....[13]....
        /*00cc*/ 	.word	0x00000b00


	//----- nvinfo : EIATTR_VRC_CTA_INIT_COUNT
	.align		4
.L_19:
        /*00d0*/ 	.byte	0x02, 0x4a
	.zero		1
	.zero		1


	//----- nvinfo : EIATTR_EXIT_INSTR_OFFSETS
	.align		4
        /*00d4*/ 	.byte	0x04, 0x1c
        /*00d6*/ 	.short	(.L_21 - .L_20)


	//   ....[0]....
.L_20:
        /*00d8*/ 	.word	0x00000890


	//   ....[1]....
        /*00dc*/ 	.word	0x000008f0


	//----- nvinfo : EIATTR_CRS_STACK_SIZE
	.align		4
.L_21:
        /*00e0*/ 	.byte	0x04, 0x1e
        /*00e2*/ 	.short	(.L_23 - .L_22)
.L_22:
        /*00e4*/ 	.word	0x00000000


	//----- nvinfo : EIATTR_CBANK_PARAM_SIZE
	.align		4
.L_23:
        /*00e8*/ 	.byte	0x03, 0x19
        /*00ea*/ 	.short	0x001c


	//----- nvinfo : EIATTR_PARAM_CBANK
	.align		4
        /*00ec*/ 	.byte	0x04, 0x0a
        /*00ee*/ 	.short	(.L_25 - .L_24)
	.align		4
.L_24:
        /*00f0*/ 	.word	index@(.nv.constant0._Z33decoupled_lookback_exclusive_scanPKfPfP10BlockStatei)
        /*00f4*/ 	.short	0x0380
        /*00f6*/ 	.short	0x001c


	//----- nvinfo : EIATTR_SW_WAR
	.align		4
.L_25:
        /*00f8*/ 	.byte	0x04, 0x36
        /*00fa*/ 	.short	(.L_27 - .L_26)
.L_26:
        /*00fc*/ 	.word	0x00000008
.L_27:


//--------------------- .nv.callgraph             --------------------------
	.section	.nv.callgraph,"",@"SHT_CUDA_CALLGRAPH"
	.align	4
	.sectionentsize	8
	.align		4
        /*0000*/ 	.word	0x00000000
	.align		4
        /*0004*/ 	.word	0xffffffff
	.align		4
        /*0008*/ 	.word	0x00000000
	.align		4
        /*000c*/ 	.word	0xfffffffe
	.align		4
        /*0010*/ 	.word	0x00000000
	.align		4
        /*0014*/ 	.word	0xfffffffd
	.align		4
        /*0018*/ 	.word	0x00000000
	.align		4
        /*001c*/ 	.word	0xfffffffc


//--------------------- .text._Z33decoupled_lookback_exclusive_scanPKfPfP10BlockStatei --------------------------
	.section	.text._Z33decoupled_lookback_exclusive_scanPKfPfP10BlockStatei,"ax",@progbits
	.align	128
        .global         _Z33decoupled_lookback_exclusive_scanPKfPfP10BlockStatei
        .type           _Z33decoupled_lookback_exclusive_scanPKfPfP10BlockStatei,@function
        .size           _Z33decoupled_lookback_exclusive_scanPKfPfP10BlockStatei,(.L_x_18 - _Z33decoupled_lookback_exclusive_scanPKfPfP10BlockStatei)
        .other          _Z33decoupled_lookback_exclusive_scanPKfPfP10BlockStatei,@"STO_CUDA_ENTRY STV_DEFAULT"
_Z33decoupled_lookback_exclusive_scanPKfPfP10BlockStatei:
.text._Z33decoupled_lookback_exclusive_scanPKfPfP10BlockStatei:
[----:B------:R-:W-:Y:S01]  /*0000*/  LDC R1, c[0x0][0x37c] ;  /* 0x0000df00ff017b82 */ /* 0x000fe20000000800 */
[----:B------:R-:W0:Y:S01]  /*0010*/  S2R R3, SR_TID.X ;  /* 0x0000000000037919 */ /* 0x000e220000002100 */
[----:B------:R-:W0:Y:S01]  /*0020*/  LDCU UR8, c[0x0][0x360] ;  /* 0x00006c00ff0877ac */ /* 0x000e220008000800 */
[----:B------:R-:W-:Y:S01]  /*0030*/  HFMA2 R4, -RZ, RZ, 0, 0 ;  /* 0x00000000ff047431 */ /* 0x000fe200000001ff */
[----:B------:R-:W0:Y:S01]  /*0040*/  S2R R2, SR_CTAID.X ;  /* 0x0000000000027919 */ /* 0x000e220000002500 */
[----:B------:R-:W1:Y:S01]  /*0050*/  LDCU UR4, c[0x0][0x398] ;  /* 0x00007300ff0477ac */ /* 0x000e620008000800 */
[----:B------:R-:W2:Y:S01]  /*0060*/  LDCU.64 UR6, c[0x0][0x358] ;  /* 0x00006b00ff0677ac */ /* 0x000ea20008000a00 */
[----:B0-----:R-:W-:-:S05]  /*0070*/  IMAD R0, R2, UR8, R3 ;  /* 0x0000000802007c24 */ /* 0x001fca000f8e0203 */
[----:B-1----:R-:W-:-:S13]  /*0080*/  ISETP.GE.AND P0, PT, R0, UR4, PT ;  /* 0x0000000400007c0c */ /* 0x002fda000bf06270 */
[----:B------:R-:W0:Y:S02]  /*0090*/  @!P0 LDC.64 R6, c[0x0][0x380] ;  /* 0x0000e000ff068b82 */ /* 0x000e240000000a00 */
[----:B0-----:R-:W-:-:S05]  /*00a0*/  @!P0 IMAD.WIDE R6, R0, 0x4, R6 ;  /* 0x0000000400068825 */ /* 0x001fca00078e0206 */
[----:B--2---:R-:W2:Y:S01]  /*00b0*/  @!P0 LDG.E.CONSTANT R4, desc[UR6][R6.64] ;  /* 0x0000000606048981 */ /* 0x004ea2000c1e9900 */
[----:B------:R-:W-:Y:S01]  /*00c0*/  LOP3.LUT P0, R8, R3, 0x1f, RZ, 0xc0, !PT ;  /* 0x0000001f03087812 */ /* 0x000fe2000780c0ff */
[----:B------:R-:W0:Y:S01]  /*00d0*/  S2UR UR5, SR_CgaCtaId ;  /* 0x00000000000579c3 */ /* 0x000e220000008800 */
[----:B------:R-:W-:Y:S02]  /*00e0*/  UMOV UR4, 0x400 ;  /* 0x0000040000047882 */ /* 0x000fe40000000000 */
[C---:B------:R-:W-:Y:S02]  /*00f0*/  ISETP.GE.U32.AND P2, PT, R8.reuse, 0x2, PT ;  /* 0x000000020800780c */ /* 0x040fe40003f46070 */
[C---:B------:R-:W-:Y:S02]  /*0100*/  ISETP.GE.U32.AND P1, PT, R8.reuse, 0x4, PT ;  /* 0x000000040800780c */ /* 0x040fe40003f26070 */
[----:B------:R-:W-:Y:S01]  /*0110*/  ISETP.NE.AND P3, PT, R8, 0x1f, PT ;  /* 0x0000001f0800780c */ /* 0x000fe20003f65270 */
[----:B0-----:R-:W-:Y:S01]  /*0120*/  ULEA UR4, UR5, UR4, 0x18 ;  /* 0x0000000405047291 */ /* 0x001fe2000f8ec0ff */
[----:B--2---:R-:W0:Y:S02]  /*0130*/  SHFL.UP PT, R5, R4, 0x1, RZ ;  /* 0x0420000004057989 */ /* 0x004e2400000e00ff */
[----:B0-----:R-:W-:-:S05]  /*0140*/  FADD R5, R5, R4 ;  /* 0x0000000405057221 */ /* 0x001fca0000000000 */
[----:B------:R-:W-:Y:S02]  /*0150*/  FSEL R9, R4, R5, !P0 ;  /* 0x0000000504097208 */ /* 0x000fe40004000000 */
[----:B------:R-:W-:Y:S02]  /*0160*/  ISETP.GE.U32.AND P0, PT, R8, 0x8, PT ;  /* 0x000000080800780c */ /* 0x000fe40003f06070 */
[----:B------:R-:W-:Y:S01]  /*0170*/  SHF.R.U32.HI R5, RZ, 0x3, R3 ;  /* 0x00000003ff057819 */ /* 0x000fe20000011603 */
[----:B------:R-:W0:Y:S02]  /*0180*/  SHFL.UP PT, R10, R9, 0x2, RZ ;  /* 0x04400000090a7989 */ /* 0x000e2400000e00ff */
[----:B0-----:R-:W-:-:S05]  /*0190*/  @P2 FADD R9, R9, R10 ;  /* 0x0000000a09092221 */ /* 0x001fca0000000000 */
[----:B------:R-:W0:Y:S02]  /*01a0*/  SHFL.UP PT, R10, R9, 0x4, RZ ;  /* 0x04800000090a7989 */ /* 0x000e2400000e00ff */
[----:B0-----:R-:W-:Y:S01]  /*01b0*/  @P1 FADD R9, R9, R10 ;  /* 0x0000000a09091221 */ /* 0x001fe20000000000 */
[----:B------:R-:W-:Y:S02]  /*01c0*/  LOP3.LUT R10, R5, 0x7c, RZ, 0xc0, !PT ;  /* 0x0000007c050a7812 */ /* 0x000fe400078ec0ff */
[----:B------:R-:W-:Y:S02]  /*01d0*/  MOV R5, UR4 ;  /* 0x0000000400057c02 */ /* 0x000fe40008000f00 */
[----:B------:R-:W0:Y:S03]  /*01e0*/  SHFL.UP PT, R6, R9, 0x8, RZ ;  /* 0x0500000009067989 */ /* 0x000e2600000e00ff */
[----:B------:R-:W-:-:S02]  /*01f0*/  IMAD.IADD R10, R10, 0x1, R5 ;  /* 0x000000010a0a7824 */ /* 0x000fc400078e0205 */
[----:B0-----:R-:W-:-:S05]  /*0200*/  @P0 FADD R9, R9, R6 ;  /* 0x0000000609090221 */ /* 0x001fca0000000000 */
[----:B------:R-:W0:Y:S02]  /*0210*/  SHFL.UP PT, R6, R9, 0x10, RZ ;  /* 0x0600000009067989 */ /* 0x000e2400000e00ff */
[----:B0-----:R-:W-:-:S05]  /*0220*/  FADD R11, R9, R6 ;  /* 0x00000006090b7221 */ /* 0x001fca0000000000 */
[----:B------:R0:W-:Y:S01]  /*0230*/  @!P3 STS [R10], R11 ;  /* 0x0000000b0a00b388 */ /* 0x0001e20000000800 */
[----:B------:R-:W-:Y:S01]  /*0240*/  BAR.SYNC.DEFER_BLOCKING 0x0 ;  /* 0x0000000000007b1d */ /* 0x000fe20000010000 */
[----:B------:R-:W-:-:S13]  /*0250*/  ISETP.GT.U32.AND P3, PT, R3, 0x1f, PT ;  /* 0x0000001f0300780c */ /* 0x000fda0003f64070 */
[----:B0-----:R-:W-:Y:S05]  /*0260*/  @P3 BRA `(.L_x_0) ;  /* 0x0000000000483947 */ /* 0x001fea0003800000 */
[C---:B------:R-:W-:Y:S01]  /*0270*/  ISETP.GT.U32.AND P3, PT, R8.reuse, 0xf, PT ;  /* 0x0000000f0800780c */ /* 0x040fe20003f64070 */
[----:B------:R-:W-:Y:S01]  /*0280*/  IMAD.MOV.U32 R12, RZ, RZ, RZ ;  /* 0x000000ffff0c7224 */ /* 0x000fe200078e00ff */
[C---:B------:R-:W-:Y:S01]  /*0290*/  LEA R6, R8.reuse, R5, 0x2 ;  /* 0x0000000508067211 */ /* 0x040fe200078e10ff */
[----:B------:R-:W-:Y:S01]  /*02a0*/  UMOV UR4, 0xffffffff ;  /* 0xffffffff00047882 */ /* 0x000fe20000000000 */
[----:B------:R-:W-:-:S09]  /*02b0*/  ISETP.NE.AND P4, PT, R8, RZ, PT ;  /* 0x000000ff0800720c */ /* 0x000fd20003f85270 */
[----:B------:R0:W1:Y:S01]  /*02c0*/  @!P3 LDS R12, [R6] ;  /* 0x00000000060cb984 */ /* 0x0000620000000800 */
[----:B------:R-:W-:Y:S05]  /*02d0*/  BRA.DIV UR4, `(.L_x_1) ;  /* 0x0000000604887947 */ /* 0x000fea000b800000 */
[----:B-1----:R-:W1:Y:S02]  /*02e0*/  SHFL.UP PT, R7, R12, 0x1, RZ ;  /* 0x042000000c077989 */ /* 0x002e6400000e00ff */
[----:B-1----:R-:W-:-:S05]  /*02f0*/  @P4 FADD R12, R7, R12 ;  /* 0x0000000c070c4221 */ /* 0x002fca0000000000 */
[----:B------:R-:W1:Y:S02]  /*0300*/  SHFL.UP PT, R7, R12, 0x2, RZ ;  /* 0x044000000c077989 */ /* 0x000e6400000e00ff */
[----:B-1----:R-:W-:-:S05]  /*0310*/  @P2 FADD R12, R12, R7 ;  /* 0x000000070c0c2221 */ /* 0x002fca0000000000 */
[----:B------:R-:W1:Y:S02]  /*0320*/  SHFL.UP PT, R7, R12, 0x4, RZ ;  /* 0x048000000c077989 */ /* 0x000e6400000e00ff */
[----:B-1----:R-:W-:-:S05]  /*0330*/  @P1 FADD R12, R12, R7 ;  /* 0x000000070c0c1221 */ /* 0x002fca0000000000 */
[----:B------:R1:W2:Y:S02]  /*0340*/  SHFL.UP PT, R7, R12, 0x8, RZ ;  /* 0x050000000c077989 */ /* 0x0002a400000e00ff */
.L_x_14:
[----:B-12---:R-:W-:Y:S01]  /*0350*/  @P0 FADD R12, R12, R7 ;  /* 0x000000070c0c0221 */ /* 0x006fe20000000000 */
[----:B------:R-:W-:-:S04]  /*0360*/  UMOV UR4, 0xffffffff ;  /* 0xffffffff00047882 */ /* 0x000fc80000000000 */
[----:B------:R1:W-:Y:S01]  /*0370*/  @!P3 STS [R6], R12 ;  /* 0x0000000c0600b388 */ /* 0x0003e20000000800 */
[----:B------:R-:W-:Y:S05]  /*0380*/  BRA.DIV UR4, `(.L_x_2) ;  /* 0x0000000604c47947 */ /* 0x000fea000b800000 */
.L_x_0:
[----:B------:R-:W-:Y:S05]  /*0390*/  WARPSYNC.ALL ;  /* 0x0000000000007948 */ /* 0x000fea0003800000 */
[----:B------:R-:W-:Y:S01]  /*03a0*/  BAR.SYNC.DEFER_BLOCKING 0x0 ;  /* 0x0000000000007b1d */ /* 0x000fe20000010000 */
[C---:B------:R-:W-:Y:S01]  /*03b0*/  ISETP.GE.U32.AND P0, PT, R3.reuse, 0x20, PT ;  /* 0x000000200300780c */ /* 0x040fe20003f06070 */
[----:B------:R-:W-:Y:S01]  /*03c0*/  UIADD3 UR4, UPT, UPT, UR8, -0x1, URZ ;  /* 0xffffffff08047890 */ /* 0x000fe2000fffe0ff */
[----:B01----:R-:W-:Y:S02]  /*03d0*/  MOV R6, RZ ;  /* 0x000000ff00067202 */ /* 0x003fe40000000f00 */
[----:B------:R-:W-:Y:S01]  /*03e0*/  ISETP.NE.AND P1, PT, R3, 0x1ff, PT ;  /* 0x000001ff0300780c */ /* 0x000fe20003f25270 */
[----:B------:R-:W-:Y:S08]  /*03f0*/  BSSY.RECONVERGENT B0, `(.L_x_3) ;  /* 0x0000016000007945 */ /* 0x000ff00003800200 */
[----:B------:R-:W0:Y:S01]  /*0400*/  @P0 LDS R6, [R10+-0x4] ;  /* 0xfffffc000a060984 */ /* 0x000e220000000800 */
[----:B------:R-:W-:-:S04]  /*0410*/  ISETP.GE.U32.AND P0, PT, R8, 0x10, PT ;  /* 0x000000100800780c */ /* 0x000fc80003f06070 */
[----:B------:R-:W-:Y:S02]  /*0420*/  FSEL R9, R9, R11, !P0 ;  /* 0x0000000b09097208 */ /* 0x000fe40004000000 */
[----:B------:R-:W-:-:S03]  /*0430*/  ISETP.NE.AND P0, PT, R3, UR4, PT ;  /* 0x0000000403007c0c */ /* 0x000fc6000bf05270 */
[----:B0-----:R-:W-:-:S05]  /*0440*/  FADD R8, R9, R6 ;  /* 0x0000000609087221 */ /* 0x001fca0000000000 */
[----:B------:R0:W-:Y:S05]  /*0450*/  @!P1 STS [R5+0x40], R8 ;  /* 0x0000400805009388 */ /* 0x0001ea0000000800 */
[----:B------:R-:W-:Y:S05]  /*0460*/  @P0 BRA `(.L_x_4) ;  /* 0x0000000000380947 */ /* 0x000fea0003800000 */
[----:B------:R-:W1:Y:S01]  /*0470*/  LDS R9, [R5+0x40] ;  /* 0x0000400005097984 */ /* 0x000e620000000800 */
[----:B------:R-:W2:Y:S02]  /*0480*/  LDC.64 R6, c[0x0][0x390] ;  /* 0x0000e400ff067b82 */ /* 0x000ea40000000a00 */
[----:B--2---:R-:W-:-:S05]  /*0490*/  IMAD.WIDE.U32 R6, R2, 0xc, R6 ;  /* 0x0000000c02067825 */ /* 0x004fca00078e0006 */
[----:B-1----:R1:W-:Y:S01]  /*04a0*/  STG.E desc[UR6][R6.64], R9 ;  /* 0x0000000906007986 */ /* 0x0023e2000c101906 */
[----:B------:R-:W-:Y:S06]  /*04b0*/  MEMBAR.SC.GPU ;  /* 0x0000000000007992 */ /* 0x000fec0000002000 */
[----:B------:R-:W-:-:S00]  /*04c0*/  ERRBAR ;  /* 0x00000000000079ab */ /* 0x000fc00000000000 */
[----:B------:R-:W-:Y:S06]  /*04d0*/  CGAERRBAR ;  /* 0x00000000000075ab */ /* 0x000fec0000000000 */
[----:B------:R-:W-:Y:S01]  /*04e0*/  CCTL.IVALL ;  /* 0x00000000ff00798f */ /* 0x000fe20002000000 */
[----:B-1----:R-:W-:-:S05]  /*04f0*/  IMAD.MOV.U32 R9, RZ, RZ, 0x1 ;  /* 0x00000001ff097424 */ /* 0x002fca00078e00ff */
[----:B------:R1:W-:Y:S01]  /*0500*/  STG.E.STRONG.SYS desc[UR6][R6.64+0x8], R9 ;  /* 0x0000080906007986 */ /* 0x0003e2000c115906 */
[----:B------:R-:W-:Y:S06]  /*0510*/  MEMBAR.SC.GPU ;  /* 0x0000000000007992 */ /* 0x000fec0000002000 */
[----:B------:R-:W-:-:S00]  /*0520*/  ERRBAR ;  /* 0x00000000000079ab */ /* 0x000fc00000000000 */
[----:B------:R-:W-:Y:S06]  /*0530*/  CGAERRBAR ;  /* 0x00000000000075ab */ /* 0x000fec0000000000 */
[----:B------:R-:W-:Y:S01]  /*0540*/  CCTL.IVALL ;  /* 0x00000000ff00798f */ /* 0x000fe20002000000 */
.L_x_4:
[----:B------:R-:W-:Y:S05]  /*0550*/  BSYNC.RECONVERGENT B0 ;  /* 0x0000000000007941 */ /* 0x000fea0003800200 */
.L_x_3:
[----:B------:R-:W-:Y:S01]  /*0560*/  BAR.SYNC.DEFER_BLOCKING 0x0 ;  /* 0x0000000000007b1d */ /* 0x000fe20000010000 */
[----:B------:R-:W-:Y:S01]  /*0570*/  ISETP.NE.AND P0, PT, R3, RZ, PT ;  /* 0x000000ff0300720c */ /* 0x000fe20003f05270 */
[----:B0-----:R-:W-:-:S12]  /*0580*/  FADD R8, R8, -R4 ;  /* 0x8000000408087221 */ /* 0x001fd80000000000 */
[----:B------:R-:W-:Y:S05]  /*0590*/  @P0 BRA `(.L_x_5) ;  /* 0x0000000000ac0947 */ /* 0x000fea0003800000 */
[----:B------:R-:W-:Y:S01]  /*05a0*/  ISETP.NE.AND P0, PT, R2, RZ, PT ;  /* 0x000000ff0200720c */ /* 0x000fe20003f05270 */
[----:B-1----:R-:W-:-:S12]  /*05b0*/  HFMA2 R6, -RZ, RZ, 0, 0 ;  /* 0x00000000ff067431 */ /* 0x002fd800000001ff */
[----:B------:R-:W-:Y:S05]  /*05c0*/  @!P0 BRA `(.L_x_6) ;  /* 0x0000000000588947 */ /* 0x000fea0003800000 */
[----:B------:R-:W-:Y:S01]  /*05d0*/  IMAD.MOV.U32 R6, RZ, RZ, RZ ;  /* 0x000000ffff067224 */ /* 0x000fe200078e00ff */
[----:B------:R-:W-:-:S07]  /*05e0*/  MOV R3, R2 ;  /* 0x0000000200037202 */ /* 0x000fce0000000f00 */
.L_x_9:
[----:B------:R-:W0:Y:S01]  /*05f0*/  LDC.64 R4, c[0x0][0x390] ;  /* 0x0000e400ff047b82 */ /* 0x000e220000000a00 */
[----:B------:R-:W-:Y:S01]  /*0600*/  VIADD R3, R3, 0xffffffff ;  /* 0xffffffff03037836 */ /* 0x000fe20000000000 */
[----:B------:R-:W-:Y:S05]  /*0610*/  YIELD ;  /* 0x0000000000007946 */ /* 0x000fea0003800000 */
[----:B0-----:R-:W-:-:S07]  /*0620*/  IMAD.WIDE.U32 R4, R3, 0xc, R4 ;  /* 0x0000000c03047825 */ /* 0x001fce00078e0004 */
.L_x_7:
[----:B------:R-:W2:Y:S01]  /*0630*/  LDG.E.STRONG.SYS R7, desc[UR6][R4.64+0x8] ;  /* 0x0000080604077981 */ /* 0x000ea2000c1f5900 */
[----:B------:R-:W-:Y:S05]  /*0640*/  YIELD ;  /* 0x0000000000007946 */ /* 0x000fea0003800000 */
[----:B--2---:R-:W-:-:S13]  /*0650*/  ISETP.NE.AND P0, PT, R7, RZ, PT ;  /* 0x000000ff0700720c */ /* 0x004fda0003f05270 */
[----:B------:R-:W-:Y:S05]  /*0660*/  @!P0 BRA `(.L_x_7) ;  /* 0xfffffffc00f08947 */ /* 0x000fea000383ffff */
[----:B------:R-:W2:Y:S02]  /*0670*/  LDG.E.STRONG.SYS R7, desc[UR6][R4.64+0x8] ;  /* 0x0000080604077981 */ /* 0x000ea4000c1f5900 */
[----:B--2---:R-:W-:-:S13]  /*0680*/  ISETP.NE.AND P0, PT, R7, 0x2, PT ;  /* 0x000000020700780c */ /* 0x004fda0003f05270 */
[----:B------:R-:W-:Y:S05]  /*0690*/  @!P0 BRA `(.L_x_8) ;  /* 0x0000000000148947 */ /* 0x000fea0003800000 */
[----:B------:R-:W2:Y:S01]  /*06a0*/  LDG.E R5, desc[UR6][R4.64] ;  /* 0x0000000604057981 */ /* 0x000ea2000c1e1900 */
[----:B------:R-:W-:Y:S01]  /*06b0*/  ISETP.NE.AND P0, PT, R3, RZ, PT ;  /* 0x000000ff0300720c */ /* 0x000fe20003f05270 */
[----:B--2---:R-:W-:-:S12]  /*06c0*/  FADD R6, R5, R6 ;  /* 0x0000000605067221 */ /* 0x004fd80000000000 */
[----:B------:R-:W-:Y:S05]  /*06d0*/  @P0 BRA `(.L_x_9) ;  /* 0xfffffffc00c40947 */ /* 0x000fea000383ffff */
[----:B------:R-:W-:Y:S05]  /*06e0*/  BRA `(.L_x_6) ;  /* 0x0000000000107947 */ /* 0x000fea0003800000 */
.L_x_8:
[----:B------:R-:W2:Y:S04]  /*06f0*/  LDG.E R3, desc[UR6][R4.64+0x4] ;  /* 0x0000040604037981 */ /* 0x000ea8000c1e1900 */
[----:B------:R-:W2:Y:S02]  /*0700*/  LDG.E R10, desc[UR6][R4.64] ;  /* 0x00000006040a7981 */ /* 0x000ea4000c1e1900 */
[----:B--2---:R-:W-:-:S04]  /*0710*/  FADD R3, R3, R10 ;  /* 0x0000000a03037221 */ /* 0x004fc80000000000 */
[----:B------:R-:W-:-:S07]  /*0720*/  FADD R6, R3, R6 ;  /* 0x0000000603067221 */ /* 0x000fce0000000000 */
.L_x_6:
[----:B------:R-:W0:Y:S01]  /*0730*/  LDC.64 R4, c[0x0][0x390] ;  /* 0x0000e400ff047b82 */ /* 0x000e220000000a00 */
[----:B------:R-:W-:Y:S01]  /*0740*/  UMOV UR4, 0x400 ;  /* 0x0000040000047882 */ /* 0x000fe20000000000 */
[----:B------:R-:W-:-:S06]  /*0750*/  MOV R7, 0x2 ;  /* 0x0000000200077802 */ /* 0x000fcc0000000f00 */
[----:B------:R-:W1:Y:S01]  /*0760*/  S2UR UR5, SR_CgaCtaId ;  /* 0x00000000000579c3 */ /* 0x000e620000008800 */
[----:B0-----:R-:W-:-:S05]  /*0770*/  IMAD.WIDE.U32 R2, R2, 0xc, R4 ;  /* 0x0000000c02027825 */ /* 0x001fca00078e0004 */
[----:B------:R0:W-:Y:S01]  /*0780*/  STG.E desc[UR6][R2.64+0x4], R6 ;  /* 0x0000040602007986 */ /* 0x0001e2000c101906 */
[----:B-1----:R-:W-:-:S06]  /*0790*/  ULEA UR4, UR5, UR4, 0x18 ;  /* 0x0000000405047291 */ /* 0x002fcc000f8ec0ff */
[----:B------:R-:W-:Y:S01]  /*07a0*/  IMAD.U32 R5, RZ, RZ, UR4 ;  /* 0x00000004ff057e24 */ /* 0x000fe2000f8e00ff */
[----:B------:R-:W-:Y:S06]  /*07b0*/  MEMBAR.SC.GPU ;  /* 0x0000000000007992 */ /* 0x000fec0000002000 */
[----:B------:R-:W-:-:S00]  /*07c0*/  ERRBAR ;  /* 0x00000000000079ab */ /* 0x000fc00000000000 */
[----:B------:R-:W-:Y:S06]  /*07d0*/  CGAERRBAR ;  /* 0x00000000000075ab */ /* 0x000fec0000000000 */
[----:B------:R-:W-:Y:S04]  /*07e0*/  CCTL.IVALL ;  /* 0x00000000ff00798f */ /* 0x000fe80002000000 */
[----:B------:R0:W-:Y:S01]  /*07f0*/  STG.E.STRONG.SYS desc[UR6][R2.64+0x8], R7 ;  /* 0x0000080702007986 */ /* 0x0001e2000c115906 */
[----:B------:R-:W-:Y:S06]  /*0800*/  MEMBAR.SC.GPU ;  /* 0x0000000000007992 */ /* 0x000fec0000002000 */
[----:B------:R-:W-:-:S00]  /*0810*/  ERRBAR ;  /* 0x00000000000079ab */ /* 0x000fc00000000000 */
[----:B------:R-:W-:Y:S06]  /*0820*/  CGAERRBAR ;  /* 0x00000000000075ab */ /* 0x000fec0000000000 */
[----:B------:R-:W-:Y:S04]  /*0830*/  CCTL.IVALL ;  /* 0x00000000ff00798f */ /* 0x000fe80002000000 */
[----:B------:R0:W-:Y:S02]  /*0840*/  STS [R5+0x44], R6 ;  /* 0x0000440605007388 */ /* 0x0001e40000000800 */
.L_x_5:
[----:B------:R-:W2:Y:S02]  /*0850*/  LDCU UR4, c[0x0][0x398] ;  /* 0x00007300ff0477ac */ /* 0x000ea40008000800 */
[----:B--2---:R-:W-:Y:S01]  /*0860*/  ISETP.GE.AND P0, PT, R0, UR4, PT ;  /* 0x0000000400007c0c */ /* 0x004fe2000bf06270 */
[----:B------:R-:W-:Y:S05]  /*0870*/  WARPSYNC.ALL ;  /* 0x0000000000007948 */ /* 0x000fea0003800000 */
[----:B------:R-:W-:Y:S07]  /*0880*/  BAR.SYNC.DEFER_BLOCKING 0x0 ;  /* 0x0000000000007b1d */ /* 0x000fee0000010000 */
[----:B------:R-:W-:Y:S05]  /*0890*/  @P0 EXIT ;  /* 0x000000000000094d */ /* 0x000fea0003800000 */
[----:B0-----:R-:W1:Y:S01]  /*08a0*/  LDS R5, [R5+0x44] ;  /* 0x0000440005057984 */ /* 0x001e620000000800 */
[----:B------:R-:W0:Y:S02]  /*08b0*/  LDC.64 R2, c[0x0][0x388] ;  /* 0x0000e200ff027b82 */ /* 0x000e240000000a00 */
[----:B0-----:R-:W-:-:S04]  /*08c0*/  IMAD.WIDE R2, R0, 0x4, R2 ;  /* 0x0000000400027825 */ /* 0x001fc800078e0202 */
[----:B-1----:R-:W-:-:S05]  /*08d0*/  FADD R7, R8, R5 ;  /* 0x0000000508077221 */ /* 0x002fca0000000000 */
[----:B------:R-:W-:Y:S01]  /*08e0*/  STG.E desc[UR6][R2.64], R7 ;  /* 0x0000000702007986 */ /* 0x000fe2000c101906 */
[----:B------:R-:W-:Y:S05]  /*08f0*/  EXIT ;  /* 0x000000000000794d */ /* 0x000fea0003800000 */
.L_x_1:
[----:B------:R-:W-:Y:S01]  /*0900*/  HFMA2 R16, -RZ, RZ, 0, 0 ;  /* 0x00000000ff107431 */ /* 0x000fe200000001ff */
[----:B-1----:R-:W-:Y:S01]  /*0910*/  MOV R14, R12 ;  /* 0x0000000c000e7202 */ /* 0x002fe20000000f00 */
[----:B------:R-:W-:Y:S02]  /*0920*/  IMAD.MOV.U32 R15, RZ, RZ, 0x1 ;  /* 0x00000001ff0f7424 */ /* 0x000fe400078e00ff */
[----:B------:R-:W-:-:S07]  /*0930*/  IMAD.MOV.U32 R13, RZ, RZ, -0x1 ;  /* 0xffffffffff0d7424 */ /* 0x000fce00078e00ff */
[----:B0-----:R-:W-:Y:S05]  /*0940*/  WARPSYNC.COLLECTIVE R13, `(.L_x_10) ;  /* 0x000000000d087348 */ /* 0x001fea0003c00000 */
[----:B------:R1:W2:Y:S02]  /*0950*/  SHFL.UP P5, R7, R14, R15, R16 ;  /* 0x0400000f0e077389 */ /* 0x0002a400000a0010 */
[----:B012---:R-:W-:Y:S05]  /*0960*/  ENDCOLLECTIVE ;  /* 0x000000000000791b */ /* 0x007fea0003800000 */
.L_x_10:
[----:B------:R-:W-:Y:S02]  /*0970*/  IMAD.MOV.U32 R15, RZ, RZ, 0x2 ;  /* 0x00000002ff0f7424 */ /* 0x000fe400078e00ff */
[----:B------:R-:W-:-:S05]  /*0980*/  @P4 FADD R12, R7, R12 ;  /* 0x0000000c070c4221 */ /* 0x000fca0000000000 */
[----:B------:R-:W-:-:S07]  /*0990*/  MOV R14, R12 ;  /* 0x0000000c000e7202 */ /* 0x000fce0000000f00 */
[----:B------:R-:W-:Y:S05]  /*09a0*/  WARPSYNC.COLLECTIVE R13, `(.L_x_11) ;  /* 0x000000000d087348 */ /* 0x000fea0003c00000 */
[----:B------:R0:W1:Y:S02]  /*09b0*/  SHFL.UP P5, R7, R14, R15, R16 ;  /* 0x0400000f0e077389 */ /* 0x00006400000a0010 */
[----:B01----:R-:W-:Y:S05]  /*09c0*/  ENDCOLLECTIVE ;  /* 0x000000000000791b */ /* 0x003fea0003800000 */
.L_x_11:
[----:B------:R-:W-:Y:S02]  /*09d0*/  IMAD.MOV.U32 R15, RZ, RZ, 0x4 ;  /* 0x00000004ff0f7424 */ /* 0x000fe400078e00ff */
[----:B------:R-:W-:-:S05]  /*09e0*/  @P2 FADD R12, R12, R7 ;  /* 0x000000070c0c2221 */ /* 0x000fca0000000000 */
[----:B------:R-:W-:-:S07]  /*09f0*/  MOV R14, R12 ;  /* 0x0000000c000e7202 */ /* 0x000fce0000000f00 */
[----:B------:R-:W-:Y:S05]  /*0a00*/  WARPSYNC.COLLECTIVE R13, `(.L_x_12) ;  /* 0x000000000d087348 */ /* 0x000fea0003c00000 */
[----:B------:R0:W1:Y:S02]  /*0a10*/  SHFL.UP P5, R7, R14, R15, R16 ;  /* 0x0400000f0e077389 */ /* 0x00006400000a0010 */
[----:B01----:R-:W-:Y:S05]  /*0a20*/  ENDCOLLECTIVE ;  /* 0x000000000000791b */ /* 0x003fea0003800000 */
.L_x_12:
[----:B------:R-:W-:Y:S02]  /*0a30*/  IMAD.MOV.U32 R15, RZ, RZ, 0x8 ;  /* 0x00000008ff0f7424 */ /* 0x000fe400078e00ff */
[----:B------:R-:W-:-:S05]  /*0a40*/  @P1 FADD R12, R12, R7 ;  /* 0x000000070c0c1221 */ /* 0x000fca0000000000 */
[----:B------:R-:W-:-:S07]  /*0a50*/  MOV R14, R12 ;  /* 0x0000000c000e7202 */ /* 0x000fce0000000f00 */
[----:B------:R-:W-:Y:S05]  /*0a60*/  WARPSYNC.COLLECTIVE R13, `(.L_x_13) ;  /* 0x000000000d087348 */ /* 0x000fea0003c00000 */
[----:B------:R0:W1:Y:S02]  /*0a70*/  SHFL.UP P5, R7, R14, R15, R16 ;  /* 0x0400000f0e077389 */ /* 0x00006400000a0010 */
[----:B01----:R-:W-:Y:S05]  /*0a80*/  ENDCOLLECTIVE ;  /* 0x000000000000791b */ /* 0x003fea0003800000 */
.L_x_13:
[----:B------:R-:W-:Y:S05]  /*0a90*/  BRA `(.L_x_14) ;  /* 0xfffffff8002c7947 */ /* 0x000fea000383ffff */
.L_x_2:
[----:B------:R-:W-:Y:S01]  /*0aa0*/  HFMA2 R16, -RZ, RZ, 0, 0 ;  /* 0x00000000ff107431 */ /* 0x000fe200000001ff */
[----:B------:R-:W-:Y:S01]  /*0ab0*/  BSSY B0, `(.L_x_15) ;  /* 0x0000007000007945 */ /* 0x000fe20003800000 */
[----:B------:R-:W-:Y:S01]  /*0ac0*/  MOV R14, R12 ;  /* 0x0000000c000e7202 */ /* 0x000fe20000000f00 */
[----:B------:R-:W-:Y:S02]  /*0ad0*/  IMAD.MOV.U32 R15, RZ, RZ, 0x10 ;  /* 0x00000010ff0f7424 */ /* 0x000fe400078e00ff */
[----:B------:R-:W-:-:S07]  /*0ae0*/  IMAD.MOV.U32 R13, RZ, RZ, -0x1 ;  /* 0xffffffffff0d7424 */ /* 0x000fce00078e00ff */
[----:B01----:R-:W-:Y:S05]  /*0af0*/  WARPSYNC.COLLECTIVE R13, `(.L_x_16) ;  /* 0x000000000d087348 */ /* 0x003fea0003c00000 */
[----:B------:R2:W3:Y:S02]  /*0b00*/  SHFL.UP P5, R7, R14, R15, R16 ;  /* 0x0400000f0e077389 */ /* 0x0004e400000a0010 */
[----:B0123--:R-:W-:Y:S05]  /*0b10*/  ENDCOLLECTIVE ;  /* 0x000000000000791b */ /* 0x00ffea0003800000 */
.L_x_16:
[----:B------:R-:W-:Y:S05]  /*0b20*/  BSYNC B0 ;  /* 0x0000000000007941 */ /* 0x000fea0003800000 */
.L_x_15:
[----:B------:R-:W-:Y:S05]  /*0b30*/  BRA `(.L_x_0) ;  /* 0xfffffff800147947 */ /* 0x000fea000383ffff */
.L_x_17:
[----:B------:R-:W-:-:S00]  /*0b40*/  BRA `(.L_x_17) ;  /* 0xfffffffc00fc7947 */ /* 0x000fc0000383ffff */
[----:B------:R-:W-:-:S00]  /*0b50*/  NOP ;  /* 0x0000000000007918 */ /* 0x000fc00000000000 */
        /* <DEDUP_REMOVED lines=10> */
.L_x_18:


//--------------------- .nv.shared._Z33decoupled_lookback_exclusive_scanPKfPfP10BlockStatei --------------------------
	.section	.nv.shared._Z33decoupled_lookback_exclusive_scanPKfPfP10BlockStatei,"aw",@nobits
	.sectionflags	@""
	.align	4
.nv.shared._Z33decoupled_lookback_exclusive_scanPKfPfP10BlockStatei:
	.zero		1096


//--------------------- .nv.shared.reserved.0     --------------------------
	.section	.nv.shared.reserved.0,"aw",@nobits
	.weak		__nv_reservedSMEM_offset_0_alias
	.size		__nv_reservedSMEM_offset_0_alias, 0, 64
	.other		__nv_reservedSMEM_offset_0_alias,@"STO_CUDA_RESERVED_SHARED STV_DEFAULT"
__nv_reservedSMEM_offset_0_alias:
	.zero		0
	.zero		64


//--------------------- .nv.constant0._Z33decoupled_lookback_exclusive_scanPKfPfP10BlockStatei --------------------------
	.section	.nv.constant0._Z33decoupled_lookback_exclusive_scanPKfPfP10BlockStatei,"a",@progbits
	.sectionflags	@""
	.align	4
.nv.constant0._Z33decoupled_lookback_exclusive_scanPKfPfP10BlockStatei:
	.zero		924


//--------------------- SYMBOLS --------------------------

	.type		.nv.reservedSmem.offset0,@object
	.size		.nv.reservedSmem.offset0,0x4
	.type		.nv.reservedSmem.cap,@object
	.size		.nv.reservedSmem.cap,0x4
